	.headerflags	@"EF_CUDA_TEXMODE_UNIFIED EF_CUDA_64BIT_ADDRESS EF_CUDA_ACCELERATORS EF_CUDA_SM90 EF_CUDA_VIRTUAL_SM(EF_CUDA_SM90)"
	.elftype	@"ET_EXEC"


//--------------------- .nv.info                  --------------------------
	.section	.nv.info,"",@"SHT_CUDA_INFO"
	.align	4


	//----- nvinfo : EIATTR_REGCOUNT
	.align		4
        /*0000*/ 	.byte	0x04, 0x2f
        /*0002*/ 	.short	(.L_3 - .L_2)
	.align		4
.L_2:
        /*0004*/ 	.word	index@(triton_poi_fused__native_batch_norm_legit_no_training_convolution_hardtanh_22)
        /*0008*/ 	.word	0x00000014


	//----- nvinfo : EIATTR_MIN_STACK_SIZE
	.align		4
.L_3:
        /*000c*/ 	.byte	0x04, 0x12
        /*000e*/ 	.short	(.L_5 - .L_4)
	.align		4
.L_4:
        /*0010*/ 	.word	index@(triton_poi_fused__native_batch_norm_legit_no_training_convolution_hardtanh_22)
        /*0014*/ 	.word	0x00000000


	//----- nvinfo : EIATTR_FRAME_SIZE
	.align		4
.L_5:
        /*0018*/ 	.byte	0x04, 0x11
        /*001a*/ 	.short	(.L_7 - .L_6)
	.align		4
.L_6:
        /*001c*/ 	.word	index@(triton_poi_fused__native_batch_norm_legit_no_training_convolution_hardtanh_22)
        /*0020*/ 	.word	0x00000000


	//----- nvinfo : EIATTR_MIN_STACK_SIZE
	.align		4
.L_7:
        /*0024*/ 	.byte	0x04, 0x12
        /*0026*/ 	.short	(.L_9 - .L_8)
	.align		4
.L_8:
        /*0028*/ 	.word	index@(triton_poi_fused__native_batch_norm_legit_no_training_convolution_hardtanh_22)
        /*002c*/ 	.word	0x00000000
.L_9:


//--------------------- .nv.info.triton_poi_fused__native_batch_norm_legit_no_training_convolution_hardtanh_22 --------------------------
	.section	.nv.info.triton_poi_fused__native_batch_norm_legit_no_training_convolution_hardtanh_22,"",@"SHT_CUDA_INFO"
	.sectionflags	@""
	.align	4


	//----- nvinfo : EIATTR_CUDA_API_VERSION
	.align		4
        /*0000*/ 	.byte	0x04, 0x37
        /*0002*/ 	.short	(.L_11 - .L_10)
.L_10:
        /*0004*/ 	.word	0x0000007c


	//----- nvinfo : EIATTR_KPARAM_INFO
	.align		4
.L_11:
        /*0008*/ 	.byte	0x04, 0x17
        /*000a*/ 	.short	(.L_13 - .L_12)
.L_12:
        /*000c*/ 	.word	0x00000000
        /*0010*/ 	.short	0x0007
        /*0012*/ 	.short	0x0038
        /*0014*/ 	.byte	0x00, 0xf0, 0x11, 0x00


	//----- nvinfo : EIATTR_KPARAM_INFO
	.align		4
.L_13:
        /*0018*/ 	.byte	0x04, 0x17
        /*001a*/ 	.short	(.L_15 - .L_14)
.L_14:
        /*001c*/ 	.word	0x00000000
        /*0020*/ 	.short	0x0006
        /*0022*/ 	.short	0x0030
        /*0024*/ 	.byte	0x00, 0xf4, 0x21, 0x00


	//----- nvinfo : EIATTR_KPARAM_INFO
	.align		4
.L_15:
        /*0028*/ 	.byte	0x04, 0x17
        /*002a*/ 	.short	(.L_17 - .L_16)
.L_16:
        /*002c*/ 	.word	0x00000000
        /*0030*/ 	.short	0x0005
        /*0032*/ 	.short	0x0028
        /*0034*/ 	.byte	0x00, 0xf4, 0x21, 0x00


	//----- nvinfo : EIATTR_KPARAM_INFO
	.align		4
.L_17:
        /*0038*/ 	.byte	0x04, 0x17
        /*003a*/ 	.short	(.L_19 - .L_18)
.L_18:
        /*003c*/ 	.word	0x00000000
        /*0040*/ 	.short	0x0004
        /*0042*/ 	.short	0x0020
        /*0044*/ 	.byte	0x00, 0xf4, 0x21, 0x00


	//----- nvinfo : EIATTR_KPARAM_INFO
	.align		4
.L_19:
        /*0048*/ 	.byte	0x04, 0x17
        /*004a*/ 	.short	(.L_21 - .L_20)
.L_20:
        /*004c*/ 	.word	0x00000000
        /*0050*/ 	.short	0x0003
        /*0052*/ 	.short	0x0018
        /*0054*/ 	.byte	0x00, 0xf4, 0x21, 0x00


	//----- nvinfo : EIATTR_KPARAM_INFO
	.align		4
.L_21:
        /*0058*/ 	.byte	0x04, 0x17
        /*005a*/ 	.short	(.L_23 - .L_22)
.L_22:
        /*005c*/ 	.word	0x00000000
        /*0060*/ 	.short	0x0002
        /*0062*/ 	.short	0x0010
        /*0064*/ 	.byte	0x00, 0xf4, 0x21, 0x00


	//----- nvinfo : EIATTR_KPARAM_INFO
	.align		4
.L_23:
        /*0068*/ 	.byte	0x04, 0x17
        /*006a*/ 	.short	(.L_25 - .L_24)
.L_24:
        /*006c*/ 	.word	0x00000000
        /*0070*/ 	.short	0x0001
        /*0072*/ 	.short	0x0008
        /*0074*/ 	.byte	0x00, 0xf4, 0x21, 0x00


	//----- nvinfo : EIATTR_KPARAM_INFO
	.align		4
.L_25:
        /*0078*/ 	.byte	0x04, 0x17
        /*007a*/ 	.short	(.L_27 - .L_26)
.L_26:
        /*007c*/ 	.word	0x00000000
        /*0080*/ 	.short	0x0000
        /*0082*/ 	.short	0x0000
        /*0084*/ 	.byte	0x00, 0xf4, 0x21, 0x00


	//----- nvinfo : EIATTR_SPARSE_MMA_MASK
	.align		4
.L_27:
        /*0088*/ 	.byte	0x03, 0x50
        /*008a*/ 	.short	0x0000


	//----- nvinfo : EIATTR_MAXREG_COUNT
	.align		4
        /*008c*/ 	.byte	0x03, 0x1b
        /*008e*/ 	.short	0x00ff


	//----- nvinfo : EIATTR_EXIT_INSTR_OFFSETS
	.align		4
        /*0090*/ 	.byte	0x04, 0x1c
        /*0092*/ 	.short	(.L_29 - .L_28)


	//   ....[0]....
.L_28:
        /*0094*/ 	.word	0x00000410


	//----- nvinfo : EIATTR_REQNTID
	.align		4
.L_29:
        /*0098*/ 	.byte	0x04, 0x10
        /*009a*/ 	.short	(.L_31 - .L_30)
.L_30:
        /*009c*/ 	.word	0x00000100
        /*00a0*/ 	.word	0x00000001
        /*00a4*/ 	.word	0x00000001


	//----- nvinfo : EIATTR_CBANK_PARAM_SIZE
	.align		4
.L_31:
        /*00a8*/ 	.byte	0x03, 0x19
        /*00aa*/ 	.short	0x003c


	//----- nvinfo : EIATTR_PARAM_CBANK
	.align		4
        /*00ac*/ 	.byte	0x04, 0x0a
        /*00ae*/ 	.short	(.L_33 - .L_32)
	.align		4
.L_32:
        /*00b0*/ 	.word	index@(.nv.constant0.triton_poi_fused__native_batch_norm_legit_no_training_convolution_hardtanh_22)
        /*00b4*/ 	.short	0x0210
        /*00b6*/ 	.short	0x003c


	//----- nvinfo : EIATTR_SW_WAR
	.align		4
.L_33:
        /*00b8*/ 	.byte	0x04, 0x36
        /*00ba*/ 	.short	(.L_35 - .L_34)
.L_34:
        /*00bc*/ 	.word	0x00000008
.L_35:


//--------------------- .nv.callgraph             --------------------------
	.section	.nv.callgraph,"",@"SHT_CUDA_CALLGRAPH"
	.align	4
	.sectionentsize	8
	.align		4
        /*0000*/ 	.word	0x00000000
	.align		4
        /*0004*/ 	.word	0xffffffff
	.align		4
        /*0008*/ 	.word	0x00000000
	.align		4
        /*000c*/ 	.word	0xfffffffe
	.align		4
        /*0010*/ 	.word	0x00000000
	.align		4
        /*0014*/ 	.word	0xfffffffd
	.align		4
        /*0018*/ 	.word	0x00000000
	.align		4
        /*001c*/ 	.word	0xfffffffc


//--------------------- .nv.constant4             --------------------------
	.section	.nv.constant4,"a",@progbits
	.align	8
	.align		8
.nv.constant4:
        /*0000*/ 	.dword	_$_str
	.align		8
        /*0008*/ 	.dword	_$_str_$_2


//--------------------- .text.triton_poi_fused__native_batch_norm_legit_no_training_convolution_hardtanh_22 --------------------------
	.section	.text.triton_poi_fused__native_batch_norm_legit_no_training_convolution_hardtanh_22,"ax",@progbits
	.align	128
        .global         triton_poi_fused__native_batch_norm_legit_no_training_convolution_hardtanh_22
        .type           triton_poi_fused__native_batch_norm_legit_no_training_convolution_hardtanh_22,@function
        .size           triton_poi_fused__native_batch_norm_legit_no_training_convolution_hardtanh_22,(.L_x_1 - triton_poi_fused__native_batch_norm_legit_no_training_convolution_hardtanh_22)
        .other          triton_poi_fused__native_batch_norm_legit_no_training_convolution_hardtanh_22,@"STO_CUDA_ENTRY STV_DEFAULT"
triton_poi_fused__native_batch_norm_legit_no_training_convolution_hardtanh_22:
.text.triton_poi_fused__native_batch_norm_legit_no_training_convolution_hardtanh_22:
[----:B------:R-:W-:Y:S01]  /*0000*/  LDC R1, c[0x0][0x28] ;  /* 0x00000a00ff017b82 */ /* 0x000fe20000000800 */
[----:B------:R-:W1:Y:S07]  /*0010*/  S2R R0, SR_TID.X ;  /* 0x0000000000007919 */ /* 0x000e6e0000002100 */
[----:B------:R-:W2:Y:S01]  /*0020*/  LDC.64 R12, c[0x0][0x228] ;  /* 0x00008a00ff0c7b82 */ /* 0x000ea20000000a00 */
[----:B------:R-:W-:Y:S01]  /*0030*/  ULDC.64 UR4, c[0x0][0x208] ;  /* 0x0000820000047ab9 */ /* 0x000fe20000000a00 */
[----:B------:R-:W3:Y:S06]  /*0040*/  S2R R5, SR_CTAID.X ;  /* 0x0000000000057919 */ /* 0x000eec0000002500 */
[----:B------:R-:W4:Y:S08]  /*0050*/  LDC.64 R8, c[0x0][0x218] ;  /* 0x00008600ff087b82 */ /* 0x000f300000000a00 */
[----:B------:R-:W5:Y:S08]  /*0060*/  LDC.64 R10, c[0x0][0x220] ;  /* 0x00008800ff0a7b82 */ /* 0x000f700000000a00 */
[----:B------:R-:W4:Y:S01]  /*0070*/  LDC.64 R14, c[0x0][0x230] ;  /* 0x00008c00ff0e7b82 */ /* 0x000f220000000a00 */
[----:B-1----:R-:W-:Y:S01]  /*0080*/  IMAD.SHL.U32 R0, R0, 0x2, RZ ;  /* 0x0000000200007824 */ /* 0x002fe200078e00ff */
[----:B---3--:R-:W-:-:S04]  /*0090*/  SHF.R.S32.HI R3, RZ, 0x16, R5 ;  /* 0x00000016ff037819 */ /* 0x008fc80000011405 */
[----:B------:R-:W-:Y:S02]  /*00a0*/  LOP3.LUT R0, R0, 0x1fe, RZ, 0xc0, !PT ;  /* 0x000001fe00007812 */ /* 0x000fe400078ec0ff */
[----:B------:R-:W-:-:S03]  /*00b0*/  SGXT R3, R3, 0x1 ;  /* 0x000000010303781a */ /* 0x000fc60000000200 */
[----:B------:R-:W-:Y:S02]  /*00c0*/  IMAD R0, R5, 0x200, R0 ;  /* 0x0000020005007824 */ /* 0x000fe400078e0200 */
[----:B------:R-:W1:Y:S03]  /*00d0*/  LDC.64 R4, c[0x0][0x238] ;  /* 0x00008e00ff047b82 */ /* 0x000e660000000a00 */
[----:B------:R-:W-:-:S04]  /*00e0*/  LEA.HI R3, R3, R0, RZ, 0x8 ;  /* 0x0000000003037211 */ /* 0x000fc800078f40ff */
[----:B------:R-:W-:-:S04]  /*00f0*/  SHF.R.S32.HI R3, RZ, 0x8, R3 ;  /* 0x00000008ff037819 */ /* 0x000fc80000011403 */
[----:B------:R-:W-:-:S04]  /*0100*/  LEA.HI R2, R3, R3, RZ, 0x8 ;  /* 0x0000000303027211 */ /* 0x000fc800078f40ff */
[----:B------:R-:W-:-:S04]  /*0110*/  LOP3.LUT R2, R2, 0xffffff00, RZ, 0xc0, !PT ;  /* 0xffffff0002027812 */ /* 0x000fc800078ec0ff */
[----:B------:R-:W-:Y:S02]  /*0120*/  IADD3 R17, R3, -R2, RZ ;  /* 0x8000000203117210 */ /* 0x000fe40007ffe0ff */
[----:B------:R-:W3:Y:S03]  /*0130*/  LDC.64 R2, c[0x0][0x210] ;  /* 0x00008400ff027b82 */ /* 0x000ee60000000a00 */
[----:B--2---:R-:W-:-:S05]  /*0140*/  IMAD.WIDE R12, R17, 0x4, R12 ;  /* 0x00000004110c7825 */ /* 0x004fca00078e020c */
[----:B------:R2:W2:Y:S01]  /*0150*/  LDG.E.EL R16, desc[UR4][R12.64] ;  /* 0x000000040c107981 */ /* 0x0004a2000c2e1900 */
[----:B----4-:R-:W-:-:S04]  /*0160*/  IMAD.WIDE R8, R17, 0x4, R8 ;  /* 0x0000000411087825 */ /* 0x010fc800078e0208 */
[----:B-----5:R-:W-:Y:S02]  /*0170*/  IMAD.WIDE R10, R17, 0x4, R10 ;  /* 0x00000004110a7825 */ /* 0x020fe400078e020a */
[----:B------:R4:W5:Y:S04]  /*0180*/  LDG.E.EL R8, desc[UR4][R8.64] ;  /* 0x0000000408087981 */ /* 0x000968000c2e1900 */
[----:B------:R-:W5:Y:S01]  /*0190*/  LDG.E.EL R10, desc[UR4][R10.64] ;  /* 0x000000040a0a7981 */ /* 0x000f62000c2e1900 */
[----:B---3--:R-:W-:-:S05]  /*01a0*/  IMAD.WIDE R2, R0, 0x4, R2 ;  /* 0x0000000400027825 */ /* 0x008fca00078e0202 */
[----:B------:R-:W5:Y:S01]  /*01b0*/  LDG.E.64 R6, desc[UR4][R2.64] ;  /* 0x0000000402067981 */ /* 0x000f62000c1e1b00 */
[----:B0-2---:R-:W-:-:S04]  /*01c0*/  IMAD.WIDE R12, R17, 0x4, R14 ;  /* 0x00000004110c7825 */ /* 0x005fc800078e020e */
[----:B-1----:R-:W-:Y:S02]  /*01d0*/  IMAD.WIDE R4, R17, 0x4, R4 ;  /* 0x0000000411047825 */ /* 0x002fe400078e0204 */
[----:B------:R-:W2:Y:S04]  /*01e0*/  LDG.E.EL R12, desc[UR4][R12.64] ;  /* 0x000000040c0c7981 */ /* 0x000ea8000c2e1900 */
[----:B------:R0:W2:Y:S01]  /*01f0*/  LDG.E.EL R15, desc[UR4][R4.64] ;  /* 0x00000004040f7981 */ /* 0x0000a2000c2e1900 */
[----:B----4-:R-:W-:Y:S01]  /*0200*/  HFMA2.MMA R9, -RZ, RZ, 1.625, 0 ;  /* 0x3e800000ff097435 */ /* 0x010fe200000001ff */
[----:B------:R-:W-:-:S04]  /*0210*/  FADD R16, R16, 9.9999997473787516356e-06 ;  /* 0x3727c5ac10107421 */ /* 0x000fc80000000000 */
[----:B------:R-:W1:Y:S02]  /*0220*/  MUFU.SQRT R14, R16 ;  /* 0x00000010000e7308 */ /* 0x000e640000002000 */
[C---:B-1----:R-:W-:Y:S02]  /*0230*/  FSETP.GT.AND P0, PT, R14.reuse, 8.50705917302346158658e+37, PT ;  /* 0x7e8000000e00780b */ /* 0x042fe40003f04000 */
[----:B------:R-:W-:-:S11]  /*0240*/  FSETP.GEU.AND P1, PT, R14, 1.175494350822287508e-38, PT ;  /* 0x008000000e00780b */ /* 0x000fd60003f2e000 */
[----:B------:R-:W-:-:S04]  /*0250*/  @P0 FMUL R14, R14, 0.25 ;  /* 0x3e8000000e0e0820 */ /* 0x000fc80000400000 */
[----:B------:R-:W-:-:S06]  /*0260*/  @!P1 FMUL R14, R14, 16777216 ;  /* 0x4b8000000e0e9820 */ /* 0x000fcc0000400000 */
[----:B------:R-:W1:Y:S01]  /*0270*/  MUFU.RCP R14, R14 ;  /* 0x0000000e000e7308 */ /* 0x000e620000001000 */
[----:B------:R-:W-:Y:S01]  /*0280*/  FSEL R9, R9, 1, P0 ;  /* 0x3f80000009097808 */ /* 0x000fe20000000000 */
[--C-:B-----5:R-:W-:Y:S01]  /*0290*/  FADD R6, R6, R8.reuse ;  /* 0x0000000806067221 */ /* 0x120fe20000000000 */
[----:B------:R-:W-:-:S03]  /*02a0*/  FADD R7, R7, R8 ;  /* 0x0000000807077221 */ /* 0x000fc60000000000 */
[----:B------:R-:W-:Y:S01]  /*02b0*/  @!P1 FMUL R9, R9, 16777216 ;  /* 0x4b80000009099820 */ /* 0x000fe20000400000 */
[C---:B0-----:R-:W-:Y:S01]  /*02c0*/  FADD R4, -R10.reuse, R6 ;  /* 0x000000060a047221 */ /* 0x041fe20000000100 */
[----:B------:R-:W-:Y:S02]  /*02d0*/  FADD R10, -R10, R7 ;  /* 0x000000070a0a7221 */ /* 0x000fe40000000100 */
[----:B-1----:R-:W-:-:S04]  /*02e0*/  FMUL R9, R14, R9 ;  /* 0x000000090e097220 */ /* 0x002fc80000400000 */
[-C--:B------:R-:W-:Y:S01]  /*02f0*/  FMUL R8, R4, R9.reuse ;  /* 0x0000000904087220 */ /* 0x080fe20000400000 */
[----:B------:R-:W-:Y:S01]  /*0300*/  FMUL R10, R10, R9 ;  /* 0x000000090a0a7220 */ /* 0x000fe20000400000 */
[----:B------:R-:W0:Y:S02]  /*0310*/  LDC.64 R4, c[0x0][0x240] ;  /* 0x00009000ff047b82 */ /* 0x000e240000000a00 */
[C-C-:B--2---:R-:W-:Y:S01]  /*0320*/  FFMA R8, R12.reuse, R8, R15.reuse ;  /* 0x000000080c087223 */ /* 0x144fe2000000000f */
[----:B------:R-:W-:-:S04]  /*0330*/  FFMA R10, R12, R10, R15 ;  /* 0x0000000a0c0a7223 */ /* 0x000fc8000000000f */
[----:B------:R-:W-:Y:S02]  /*0340*/  FSETP.GTU.AND P0, PT, R8, RZ, PT ;  /* 0x000000ff0800720b */ /* 0x000fe40003f0c000 */
[----:B------:R-:W-:Y:S02]  /*0350*/  FSETP.GTU.AND P1, PT, R10, RZ, PT ;  /* 0x000000ff0a00720b */ /* 0x000fe40003f2c000 */
[----:B------:R-:W-:Y:S02]  /*0360*/  FSEL R8, R8, RZ, P0 ;  /* 0x000000ff08087208 */ /* 0x000fe40000000000 */
[----:B------:R-:W-:Y:S02]  /*0370*/  FSEL R9, R10, RZ, P1 ;  /* 0x000000ff0a097208 */ /* 0x000fe40000800000 */
[----:B------:R-:W-:Y:S02]  /*0380*/  FSETP.GEU.AND P2, PT, R8, 6, PT ;  /* 0x40c000000800780b */ /* 0x000fe40003f4e000 */
[----:B------:R-:W-:-:S02]  /*0390*/  FSETP.GEU.AND P3, PT, R9, 6, PT ;  /* 0x40c000000900780b */ /* 0x000fc40003f6e000 */
[----:B------:R-:W-:Y:S02]  /*03a0*/  FSETP.NAN.AND P0, PT, R8, R8, PT ;  /* 0x000000080800720b */ /* 0x000fe40003f08000 */
[----:B------:R-:W-:Y:S01]  /*03b0*/  FSETP.NAN.AND P1, PT, R9, R9, PT ;  /* 0x000000090900720b */ /* 0x000fe20003f28000 */
[----:B0-----:R-:W-:-:S06]  /*03c0*/  IMAD.WIDE R4, R0, 0x4, R4 ;  /* 0x0000000400047825 */ /* 0x001fcc00078e0204 */
[----:B------:R-:W-:Y:S02]  /*03d0*/  @P2 SEL R8, R8, 0x40c00000, P0 ;  /* 0x40c0000008082807 */ /* 0x000fe40000000000 */
[----:B------:R-:W-:Y:S01]  /*03e0*/  @P3 SEL R9, R9, 0x40c00000, P1 ;  /* 0x40c0000009093807 */ /* 0x000fe20000800000 */
[----:B------:R-:W-:Y:S04]  /*03f0*/  STG.E.64 desc[UR4][R2.64], R6 ;  /* 0x0000000602007986 */ /* 0x000fe8000c101b04 */
[----:B------:R-:W-:Y:S01]  /*0400*/  STG.E.64 desc[UR4][R4.64], R8 ;  /* 0x0000000804007986 */ /* 0x000fe2000c101b04 */
[----:B------:R-:W-:Y:S05]  /*0410*/  EXIT ;  /* 0x000000000000794d */ /* 0x000fea0003800000 */
.L_x_0:
[----:B------:R-:W-:-:S00]  /*0420*/  BRA `(.L_x_0) ;  /* 0xfffffffc00fc7947 */ /* 0x000fc0000383ffff */
[----:B------:R-:W-:-:S00]  /*0430*/  NOP ;  /* 0x0000000000007918 */ /* 0x000fc00000000000 */
        /* <DEDUP_REMOVED lines=12> */
.L_x_1:


//--------------------- .nv.global.init           --------------------------
	.section	.nv.global.init,"aw",@progbits
.nv.global.init:
	.type		_$_str,@object
	.size		_$_str,(_$_str_$_2 - _$_str)
_$_str:
        /*0000*/ 	.byte	0x5f, 0x5f, 0x43, 0x55, 0x44, 0x41, 0x5f, 0x46, 0x54, 0x5a, 0x00
	.type		_$_str_$_2,@object
	.size		_$_str_$_2,(.L_1 - _$_str_$_2)
_$_str_$_2:
        /*000b*/ 	.byte	0x5f, 0x5f, 0x43, 0x55, 0x44, 0x41, 0x5f, 0x50, 0x52, 0x45, 0x43, 0x5f, 0x53, 0x51, 0x52, 0x54
        /*001b*/ 	.byte	0x00
.L_1:


//--------------------- .nv.constant0.triton_poi_fused__native_batch_norm_legit_no_training_convolution_hardtanh_22 --------------------------
	.section	.nv.constant0.triton_poi_fused__native_batch_norm_legit_no_training_convolution_hardtanh_22,"a",@progbits
	.sectionflags	@""
	.align	4
.nv.constant0.triton_poi_fused__native_batch_norm_legit_no_training_convolution_hardtanh_22:
	.zero		588
